//
// Generated by NVIDIA NVVM Compiler
//
// Compiler Build ID: CL-36424714
// Cuda compilation tools, release 13.0, V13.0.88
// Based on NVVM 20.0.0
//

.version 9.0
.target sm_100
.address_size 64

	// .globl	_Z7add_aosPK4Vec3S1_PS_i

.visible .entry _Z7add_aosPK4Vec3S1_PS_i(
	.param .u64 .ptr .align 1 _Z7add_aosPK4Vec3S1_PS_i_param_0,
	.param .u64 .ptr .align 1 _Z7add_aosPK4Vec3S1_PS_i_param_1,
	.param .u64 .ptr .align 1 _Z7add_aosPK4Vec3S1_PS_i_param_2,
	.param .u32 _Z7add_aosPK4Vec3S1_PS_i_param_3
)
{
	.reg .pred 	%p<2>;
	.reg .b32 	%r<6>;
	.reg .b32 	%f<10>;
	.reg .b64 	%rd<11>;

	ld.param.u64 	%rd1, [_Z7add_aosPK4Vec3S1_PS_i_param_0];
	ld.param.u64 	%rd2, [_Z7add_aosPK4Vec3S1_PS_i_param_1];
	ld.param.u64 	%rd3, [_Z7add_aosPK4Vec3S1_PS_i_param_2];
	ld.param.u32 	%r2, [_Z7add_aosPK4Vec3S1_PS_i_param_3];
	mov.u32 	%r3, %ctaid.x;
	mov.u32 	%r4, %ntid.x;
	mov.u32 	%r5, %tid.x;
	mad.lo.s32 	%r1, %r3, %r4, %r5;
	setp.ge.s32 	%p1, %r1, %r2;
	@%p1 bra 	$L__BB0_2;
	cvta.to.global.u64 	%rd4, %rd1;
	cvta.to.global.u64 	%rd5, %rd2;
	cvta.to.global.u64 	%rd6, %rd3;
	mul.wide.s32 	%rd7, %r1, 12;
	add.s64 	%rd8, %rd4, %rd7;
	ld.global.f32 	%f1, [%rd8];
	ld.global.f32 	%f2, [%rd8+4];
	ld.global.f32 	%f3, [%rd8+8];
	add.s64 	%rd9, %rd5, %rd7;
	ld.global.f32 	%f4, [%rd9];
	ld.global.f32 	%f5, [%rd9+4];
	ld.global.f32 	%f6, [%rd9+8];
	add.f32 	%f7, %f1, %f4;
	add.s64 	%rd10, %rd6, %rd7;
	st.global.f32 	[%rd10], %f7;
	add.f32 	%f8, %f2, %f5;
	st.global.f32 	[%rd10+4], %f8;
	add.f32 	%f9, %f3, %f6;
	st.global.f32 	[%rd10+8], %f9;
$L__BB0_2:
	ret;

}
	// .globl	_Z7add_soaPKfS0_S0_S0_S0_S0_PfS1_S1_i
.visible .entry _Z7add_soaPKfS0_S0_S0_S0_S0_PfS1_S1_i(
	.param .u64 .ptr .align 1 _Z7add_soaPKfS0_S0_S0_S0_S0_PfS1_S1_i_param_0,
	.param .u64 .ptr .align 1 _Z7add_soaPKfS0_S0_S0_S0_S0_PfS1_S1_i_param_1,
	.param .u64 .ptr .align 1 _Z7add_soaPKfS0_S0_S0_S0_S0_PfS1_S1_i_param_2,
	.param .u64 .ptr .align 1 _Z7add_soaPKfS0_S0_S0_S0_S0_PfS1_S1_i_param_3,
	.param .u64 .ptr .align 1 _Z7add_soaPKfS0_S0_S0_S0_S0_PfS1_S1_i_param_4,
	.param .u64 .ptr .align 1 _Z7add_soaPKfS0_S0_S0_S0_S0_PfS1_S1_i_param_5,
	.param .u64 .ptr .align 1 _Z7add_soaPKfS0_S0_S0_S0_S0_PfS1_S1_i_param_6,
	.param .u64 .ptr .align 1 _Z7add_soaPKfS0_S0_S0_S0_S0_PfS1_S1_i_param_7,
	.param .u64 .ptr .align 1 _Z7add_soaPKfS0_S0_S0_S0_S0_PfS1_S1_i_param_8,
	.param .u32 _Z7add_soaPKfS0_S0_S0_S0_S0_PfS1_S1_i_param_9
)
{
	.reg .pred 	%p<2>;
	.reg .b32 	%r<6>;
	.reg .b32 	%f<10>;
	.reg .b64 	%rd<33>;

	ld.param.u64 	%rd2, [_Z7add_soaPKfS0_S0_S0_S0_S0_PfS1_S1_i_param_1];
	ld.param.u64 	%rd4, [_Z7add_soaPKfS0_S0_S0_S0_S0_PfS1_S1_i_param_3];
	ld.param.u64 	%rd5, [_Z7add_soaPKfS0_S0_S0_S0_S0_PfS1_S1_i_param_4];
	ld.param.u64 	%rd8, [_Z7add_soaPKfS0_S0_S0_S0_S0_PfS1_S1_i_param_7];
	ld.param.u64 	%rd9, [_Z7add_soaPKfS0_S0_S0_S0_S0_PfS1_S1_i_param_8];
	ld.param.u32 	%r2, [_Z7add_soaPKfS0_S0_S0_S0_S0_PfS1_S1_i_param_9];
	mov.u32 	%r3, %ctaid.x;
	mov.u32 	%r4, %ntid.x;
	mov.u32 	%r5, %tid.x;
	mad.lo.s32 	%r1, %r3, %r4, %r5;
	setp.ge.s32 	%p1, %r1, %r2;
	@%p1 bra 	$L__BB1_2;
	ld.param.u64 	%rd32, [_Z7add_soaPKfS0_S0_S0_S0_S0_PfS1_S1_i_param_6];
	ld.param.u64 	%rd31, [_Z7add_soaPKfS0_S0_S0_S0_S0_PfS1_S1_i_param_5];
	ld.param.u64 	%rd30, [_Z7add_soaPKfS0_S0_S0_S0_S0_PfS1_S1_i_param_2];
	ld.param.u64 	%rd29, [_Z7add_soaPKfS0_S0_S0_S0_S0_PfS1_S1_i_param_0];
	cvta.to.global.u64 	%rd10, %rd29;
	cvta.to.global.u64 	%rd11, %rd4;
	cvta.to.global.u64 	%rd12, %rd32;
	cvta.to.global.u64 	%rd13, %rd2;
	cvta.to.global.u64 	%rd14, %rd5;
	cvta.to.global.u64 	%rd15, %rd8;
	cvta.to.global.u64 	%rd16, %rd30;
	cvta.to.global.u64 	%rd17, %rd31;
	cvta.to.global.u64 	%rd18, %rd9;
	mul.wide.s32 	%rd19, %r1, 4;
	add.s64 	%rd20, %rd10, %rd19;
	ld.global.f32 	%f1, [%rd20];
	add.s64 	%rd21, %rd11, %rd19;
	ld.global.f32 	%f2, [%rd21];
	add.f32 	%f3, %f1, %f2;
	add.s64 	%rd22, %rd12, %rd19;
	st.global.f32 	[%rd22], %f3;
	add.s64 	%rd23, %rd13, %rd19;
	ld.global.f32 	%f4, [%rd23];
	add.s64 	%rd24, %rd14, %rd19;
	ld.global.f32 	%f5, [%rd24];
	add.f32 	%f6, %f4, %f5;
	add.s64 	%rd25, %rd15, %rd19;
	st.global.f32 	[%rd25], %f6;
	add.s64 	%rd26, %rd16, %rd19;
	ld.global.f32 	%f7, [%rd26];
	add.s64 	%rd27, %rd17, %rd19;
	ld.global.f32 	%f8, [%rd27];
	add.f32 	%f9, %f7, %f8;
	add.s64 	%rd28, %rd18, %rd19;
	st.global.f32 	[%rd28], %f9;
$L__BB1_2:
	ret;

}


// ===== COMPILED SASS (sm_100) =====

	.target	sm_100

	.elftype	@"ET_EXEC"


//--------------------- .note.nv.tkinfo           --------------------------
	.section	.note.nv.tkinfo,"",@"SHT_NOTE"
	.sectionflags	@"SHF_NOTE_NV_TKINFO"
	.tkinfo
        /*0018*/ 	.word	0x00000002
        /*0030*/ 	.string	""
        /*0030*/ 	.string	"ptxas"
        /*0030*/ 	.string	"Cuda compilation tools, release 13.0, V13.0.88"
        /*0030*/ 	.string	"Build cuda_13.0.r13.0/compiler.36424714_0"
        /*0030*/ 	.string	"-arch sm_100 -m 64 "



//--------------------- .note.nv.cuinfo           --------------------------
	.section	.note.nv.cuinfo,"",@"SHT_NOTE"
	.sectionflags	@"SHF_NOTE_NV_CUINFO"
        /*0018*/ 	.short	0x0002
        /*001a*/ 	.short	0x0064
        /*001c*/ 	.short	0x0082
	.zero		2


//--------------------- .nv.info                  --------------------------
	.section	.nv.info,"",@"SHT_CUDA_INFO"
	.align	4


	//----- nvinfo : EIATTR_REGCOUNT
	.align		4
        /*0000*/ 	.byte	0x04, 0x2f
        /*0002*/ 	.short	(.L_1 - .L_0)
	.align		4
.L_0:
        /*0004*/ 	.word	index@(_Z7add_aosPK4Vec3S1_PS_i)
        /*0008*/ 	.word	0x00000012


	//----- nvinfo : EIATTR_FRAME_SIZE
	.align		4
.L_1:
        /*000c*/ 	.byte	0x04, 0x11
        /*000e*/ 	.short	(.L_3 - .L_2)
	.align		4
.L_2:
        /*0010*/ 	.word	index@(_Z7add_aosPK4Vec3S1_PS_i)
        /*0014*/ 	.word	0x00000000


	//----- nvinfo : EIATTR_REGCOUNT
	.align		4
.L_3:
        /*0018*/ 	.byte	0x04, 0x2f
        /*001a*/ 	.short	(.L_5 - .L_4)
	.align		4
.L_4:
        /*001c*/ 	.word	index@(_Z7add_soaPKfS0_S0_S0_S0_S0_PfS1_S1_i)
        /*0020*/ 	.word	0x00000014


	//----- nvinfo : EIATTR_FRAME_SIZE
	.align		4
.L_5:
        /*0024*/ 	.byte	0x04, 0x11
        /*0026*/ 	.short	(.L_7 - .L_6)
	.align		4
.L_6:
        /*0028*/ 	.word	index@(_Z7add_soaPKfS0_S0_S0_S0_S0_PfS1_S1_i)
        /*002c*/ 	.word	0x00000000


	//----- nvinfo : EIATTR_MIN_STACK_SIZE
	.align		4
.L_7:
        /*0030*/ 	.byte	0x04, 0x12
        /*0032*/ 	.short	(.L_9 - .L_8)
	.align		4
.L_8:
        /*0034*/ 	.word	index@(_Z7add_soaPKfS0_S0_S0_S0_S0_PfS1_S1_i)
        /*0038*/ 	.word	0x00000000


	//----- nvinfo : EIATTR_MIN_STACK_SIZE
	.align		4
.L_9:
        /*003c*/ 	.byte	0x04, 0x12
        /*003e*/ 	.short	(.L_11 - .L_10)
	.align		4
.L_10:
        /*0040*/ 	.word	index@(_Z7add_aosPK4Vec3S1_PS_i)
        /*0044*/ 	.word	0x00000000
.L_11:


//--------------------- .nv.compat                --------------------------
	.section	.nv.compat,"",@"SHT_CUDA_COMPAT_INFO"
	.align	4
        /*0000*/ 	.byte	0x02, 0x09, 0x00, 0x00, 0x02, 0x02, 0x01, 0x00, 0x02, 0x05, 0x05, 0x00, 0x03, 0x07, 0x01, 0x01
        /*0010*/ 	.byte	0x02, 0x03, 0x00, 0x00, 0x02, 0x06, 0x01, 0x00, 0x04, 0x0b, 0x08, 0x00, 0x09, 0x00, 0x00, 0x00
        /*0020*/ 	.byte	0x00, 0x00, 0x00, 0x00


//--------------------- .nv.info._Z7add_soaPKfS0_S0_S0_S0_S0_PfS1_S1_i --------------------------
	.section	.nv.info._Z7add_soaPKfS0_S0_S0_S0_S0_PfS1_S1_i,"",@"SHT_CUDA_INFO"
	.sectionflags	@""
	.align	4


	//----- nvinfo : EIATTR_CUDA_API_VERSION
	.align		4
        /*0000*/ 	.byte	0x04, 0x37
        /*0002*/ 	.short	(.L_13 - .L_12)
.L_12:
        /*0004*/ 	.word	0x00000082


	//----- nvinfo : EIATTR_KPARAM_INFO
	.align		4
.L_13:
        /*0008*/ 	.byte	0x04, 0x17
        /*000a*/ 	.short	(.L_15 - .L_14)
.L_14:
        /*000c*/ 	.word	0x00000000
        /*0010*/ 	.short	0x0009
        /*0012*/ 	.short	0x0048
        /*0014*/ 	.byte	0x00, 0xf0, 0x11, 0x00


	//----- nvinfo : EIATTR_KPARAM_INFO
	.align		4
.L_15:
        /*0018*/ 	.byte	0x04, 0x17
        /*001a*/ 	.short	(.L_17 - .L_16)
.L_16:
        /*001c*/ 	.word	0x00000000
        /*0020*/ 	.short	0x0008
        /*0022*/ 	.short	0x0040
        /*0024*/ 	.byte	0x00, 0xf5, 0x21, 0x00


	//----- nvinfo : EIATTR_KPARAM_INFO
	.align		4
.L_17:
        /*0028*/ 	.byte	0x04, 0x17
        /*002a*/ 	.short	(.L_19 - .L_18)
.L_18:
        /*002c*/ 	.word	0x00000000
        /*0030*/ 	.short	0x0007
        /*0032*/ 	.short	0x0038
        /*0034*/ 	.byte	0x00, 0xf5, 0x21, 0x00


	//----- nvinfo : EIATTR_KPARAM_INFO
	.align		4
.L_19:
        /*0038*/ 	.byte	0x04, 0x17
        /*003a*/ 	.short	(.L_21 - .L_20)
.L_20:
        /*003c*/ 	.word	0x00000000
        /*0040*/ 	.short	0x0006
        /*0042*/ 	.short	0x0030
        /*0044*/ 	.byte	0x00, 0xf5, 0x21, 0x00


	//----- nvinfo : EIATTR_KPARAM_INFO
	.align		4
.L_21:
        /*0048*/ 	.byte	0x04, 0x17
        /*004a*/ 	.short	(.L_23 - .L_22)
.L_22:
        /*004c*/ 	.word	0x00000000
        /*0050*/ 	.short	0x0005
        /*0052*/ 	.short	0x0028
        /*0054*/ 	.byte	0x00, 0xf5, 0x21, 0x00


	//----- nvinfo : EIATTR_KPARAM_INFO
	.align		4
.L_23:
        /*0058*/ 	.byte	0x04, 0x17
        /*005a*/ 	.short	(.L_25 - .L_24)
.L_24:
        /*005c*/ 	.word	0x00000000
        /*0060*/ 	.short	0x0004
        /*0062*/ 	.short	0x0020
        /*0064*/ 	.byte	0x00, 0xf5, 0x21, 0x00


	//----- nvinfo : EIATTR_KPARAM_INFO
	.align		4
.L_25:
        /*0068*/ 	.byte	0x04, 0x17
        /*006a*/ 	.short	(.L_27 - .L_26)
.L_26:
        /*006c*/ 	.word	0x00000000
        /*0070*/ 	.short	0x0003
        /*0072*/ 	.short	0x0018
        /*0074*/ 	.byte	0x00, 0xf5, 0x21, 0x00


	//----- nvinfo : EIATTR_KPARAM_INFO
	.align		4
.L_27:
        /*0078*/ 	.byte	0x04, 0x17
        /*007a*/ 	.short	(.L_29 - .L_28)
.L_28:
        /*007c*/ 	.word	0x00000000
        /*0080*/ 	.short	0x0002
        /*0082*/ 	.short	0x0010
        /*0084*/ 	.byte	0x00, 0xf5, 0x21, 0x00


	//----- nvinfo : EIATTR_KPARAM_INFO
	.align		4
.L_29:
        /*0088*/ 	.byte	0x04, 0x17
        /*008a*/ 	.short	(.L_31 - .L_30)
.L_30:
        /*008c*/ 	.word	0x00000000
        /*0090*/ 	.short	0x0001
        /*0092*/ 	.short	0x0008
        /*0094*/ 	.byte	0x00, 0xf5, 0x21, 0x00


	//----- nvinfo : EIATTR_KPARAM_INFO
	.align		4
.L_31:
        /*0098*/ 	.byte	0x04, 0x17
        /*009a*/ 	.short	(.L_33 - .L_32)
.L_32:
        /*009c*/ 	.word	0x00000000
        /*00a0*/ 	.short	0x0000
        /*00a2*/ 	.short	0x0000
        /*00a4*/ 	.byte	0x00, 0xf5, 0x21, 0x00


	//----- nvinfo : EIATTR_SPARSE_MMA_MASK
	.align		4
.L_33:
        /*00a8*/ 	.byte	0x03, 0x50
        /*00aa*/ 	.short	0x0000


	//----- nvinfo : EIATTR_MAXREG_COUNT
	.align		4
        /*00ac*/ 	.byte	0x03, 0x1b
        /*00ae*/ 	.short	0x00ff


	//----- nvinfo : EIATTR_MERCURY_ISA_VERSION
	.align		4
        /*00b0*/ 	.byte	0x03, 0x5f
        /*00b2*/ 	.short	0x0101


	//----- nvinfo : EIATTR_VRC_CTA_INIT_COUNT
	.align		4
        /*00b4*/ 	.byte	0x02, 0x4a
	.zero		1
	.zero		1


	//----- nvinfo : EIATTR_EXIT_INSTR_OFFSETS
	.align		4
        /*00b8*/ 	.byte	0x04, 0x1c
        /*00ba*/ 	.short	(.L_35 - .L_34)


	//   ....[0]....
.L_34:
        /*00bc*/ 	.word	0x00000070


	//   ....[1]....
        /*00c0*/ 	.word	0x00000270


	//----- nvinfo : EIATTR_CBANK_PARAM_SIZE
	.align		4
.L_35:
        /*00c4*/ 	.byte	0x03, 0x19
        /*00c6*/ 	.short	0x004c


	//----- nvinfo : EIATTR_PARAM_CBANK
	.align		4
        /*00c8*/ 	.byte	0x04, 0x0a
        /*00ca*/ 	.short	(.L_37 - .L_36)
	.align		4
.L_36:
        /*00cc*/ 	.word	index@(.nv.constant0._Z7add_soaPKfS0_S0_S0_S0_S0_PfS1_S1_i)
        /*00d0*/ 	.short	0x0380
        /*00d2*/ 	.short	0x004c


	//----- nvinfo : EIATTR_SW_WAR
	.align		4
.L_37:
        /*00d4*/ 	.byte	0x04, 0x36
        /*00d6*/ 	.short	(.L_39 - .L_38)
.L_38:
        /*00d8*/ 	.word	0x00000008
.L_39:


//--------------------- .nv.info._Z7add_aosPK4Vec3S1_PS_i --------------------------
	.section	.nv.info._Z7add_aosPK4Vec3S1_PS_i,"",@"SHT_CUDA_INFO"
	.sectionflags	@""
	.align	4


	//----- nvinfo : EIATTR_CUDA_API_VERSION
	.align		4
        /*0000*/ 	.byte	0x04, 0x37
        /*0002*/ 	.short	(.L_41 - .L_40)
.L_40:
        /*0004*/ 	.word	0x00000082


	//----- nvinfo : EIATTR_KPARAM_INFO
	.align		4
.L_41:
        /*0008*/ 	.byte	0x04, 0x17
        /*000a*/ 	.short	(.L_43 - .L_42)
.L_42:
        /*000c*/ 	.word	0x00000000
        /*0010*/ 	.short	0x0003
        /*0012*/ 	.short	0x0018
        /*0014*/ 	.byte	0x00, 0xf0, 0x11, 0x00


	//----- nvinfo : EIATTR_KPARAM_INFO
	.align		4
.L_43:
        /*0018*/ 	.byte	0x04, 0x17
        /*001a*/ 	.short	(.L_45 - .L_44)
.L_44:
        /*001c*/ 	.word	0x00000000
        /*0020*/ 	.short	0x0002
        /*0022*/ 	.short	0x0010
        /*0024*/ 	.byte	0x00, 0xf5, 0x21, 0x00


	//----- nvinfo : EIATTR_KPARAM_INFO
	.align		4
.L_45:
        /*0028*/ 	.byte	0x04, 0x17
        /*002a*/ 	.short	(.L_47 - .L_46)
.L_46:
        /*002c*/ 	.word	0x00000000
        /*0030*/ 	.short	0x0001
        /*0032*/ 	.short	0x0008
        /*0034*/ 	.byte	0x00, 0xf5, 0x21, 0x00


	//----- nvinfo : EIATTR_KPARAM_INFO
	.align		4
.L_47:
        /*0038*/ 	.byte	0x04, 0x17
        /*003a*/ 	.short	(.L_49 - .L_48)
.L_48:
        /*003c*/ 	.word	0x00000000
        /*0040*/ 	.short	0x0000
        /*0042*/ 	.short	0x0000
        /*0044*/ 	.byte	0x00, 0xf5, 0x21, 0x00


	//----- nvinfo : EIATTR_SPARSE_MMA_MASK
	.align		4
.L_49:
        /*0048*/ 	.byte	0x03, 0x50
        /*004a*/ 	.short	0x0000


	//----- nvinfo : EIATTR_MAXREG_COUNT
	.align		4
        /*004c*/ 	.byte	0x03, 0x1b
        /*004e*/ 	.short	0x00ff


	//----- nvinfo : EIATTR_MERCURY_ISA_VERSION
	.align		4
        /*0050*/ 	.byte	0x03, 0x5f
        /*0052*/ 	.short	0x0101


	//----- nvinfo : EIATTR_VRC_CTA_INIT_COUNT
	.align		4
        /*0054*/ 	.byte	0x02, 0x4a
	.zero		1
	.zero		1


	//----- nvinfo : EIATTR_EXIT_INSTR_OFFSETS
	.align		4
        /*0058*/ 	.byte	0x04, 0x1c
        /*005a*/ 	.short	(.L_51 - .L_50)


	//   ....[0]....
.L_50:
        /*005c*/ 	.word	0x00000070


	//   ....[1]....
        /*0060*/ 	.word	0x000001b0


	//----- nvinfo : EIATTR_CBANK_PARAM_SIZE
	.align		4
.L_51:
        /*0064*/ 	.byte	0x03, 0x19
        /*0066*/ 	.short	0x001c


	//----- nvinfo : EIATTR_PARAM_CBANK
	.align		4
        /*0068*/ 	.byte	0x04, 0x0a
        /*006a*/ 	.short	(.L_53 - .L_52)
	.align		4
.L_52:
        /*006c*/ 	.word	index@(.nv.constant0._Z7add_aosPK4Vec3S1_PS_i)
        /*0070*/ 	.short	0x0380
        /*0072*/ 	.short	0x001c


	//----- nvinfo : EIATTR_SW_WAR
	.align		4
.L_53:
        /*0074*/ 	.byte	0x04, 0x36
        /*0076*/ 	.short	(.L_55 - .L_54)
.L_54:
        /*0078*/ 	.word	0x00000008
.L_55:


//--------------------- .nv.callgraph             --------------------------
	.section	.nv.callgraph,"",@"SHT_CUDA_CALLGRAPH"
	.align	4
	.sectionentsize	8
	.align		4
        /*0000*/ 	.word	0x00000000
	.align		4
        /*0004*/ 	.word	0xffffffff
	.align		4
        /*0008*/ 	.word	0x00000000
	.align		4
        /*000c*/ 	.word	0xfffffffe
	.align		4
        /*0010*/ 	.word	0x00000000
	.align		4
        /*0014*/ 	.word	0xfffffffd
	.align		4
        /*0018*/ 	.word	0x00000000
	.align		4
        /*001c*/ 	.word	0xfffffffc


//--------------------- .text._Z7add_soaPKfS0_S0_S0_S0_S0_PfS1_S1_i --------------------------
	.section	.text._Z7add_soaPKfS0_S0_S0_S0_S0_PfS1_S1_i,"ax",@progbits
	.align	128
        .global         _Z7add_soaPKfS0_S0_S0_S0_S0_PfS1_S1_i
        .type           _Z7add_soaPKfS0_S0_S0_S0_S0_PfS1_S1_i,@function
        .size           _Z7add_soaPKfS0_S0_S0_S0_S0_PfS1_S1_i,(.L_x_2 - _Z7add_soaPKfS0_S0_S0_S0_S0_PfS1_S1_i)
        .other          _Z7add_soaPKfS0_S0_S0_S0_S0_PfS1_S1_i,@"STO_CUDA_ENTRY STV_DEFAULT"
_Z7add_soaPKfS0_S0_S0_S0_S0_PfS1_S1_i:
.text._Z7add_soaPKfS0_S0_S0_S0_S0_PfS1_S1_i:
[----:B------:R-:W-:Y:S01]  /*0000*/  LDC R1, c[0x0][0x37c] ;  /* 0x0000df00ff017b82 */ /* 0x000fe20000000800 */
[----:B------:R-:W0:Y:S07]  /*0010*/  S2R R3, SR_TID.X ;  /* 0x0000000000037919 */ /* 0x000e2e0000002100 */
[----:B------:R-:W0:Y:S01]  /*0020*/  S2UR UR4, SR_CTAID.X ;  /* 0x00000000000479c3 */ /* 0x000e220000002500 */
[----:B------:R-:W1:Y:S07]  /*0030*/  LDCU UR5, c[0x0][0x3c8] ;  /* 0x00007900ff0577ac */ /* 0x000e6e0008000800 */
[----:B------:R-:W0:Y:S02]  /*0040*/  LDC R0, c[0x0][0x360] ;  /* 0x0000d800ff007b82 */ /* 0x000e240000000800 */
[----:B0-----:R-:W-:-:S05]  /*0050*/  IMAD R0, R0, UR4, R3 ;  /* 0x0000000400007c24 */ /* 0x001fca000f8e0203 */
[----:B-1----:R-:W-:-:S13]  /*0060*/  ISETP.GE.AND P0, PT, R0, UR5, PT ;  /* 0x0000000500007c0c */ /* 0x002fda000bf06270 */
[----:B------:R-:W-:Y:S05]  /*0070*/  @P0 EXIT ;  /* 0x000000000000094d */ /* 0x000fea0003800000 */
[----:B------:R-:W0:Y:S01]  /*0080*/  LDC.64 R2, c[0x0][0x380] ;  /* 0x0000e000ff027b82 */ /* 0x000e220000000a00 */
[----:B------:R-:W1:Y:S07]  /*0090*/  LDCU.64 UR4, c[0x0][0x358] ;  /* 0x00006b00ff0477ac */ /* 0x000e6e0008000a00 */
[----:B------:R-:W2:Y:S08]  /*00a0*/  LDC.64 R4, c[0x0][0x398] ;  /* 0x0000e600ff047b82 */ /* 0x000eb00000000a00 */
[----:B------:R-:W3:Y:S01]  /*00b0*/  LDC.64 R6, c[0x0][0x3b0] ;  /* 0x0000ec00ff067b82 */ /* 0x000ee20000000a00 */
[----:B0-----:R-:W-:-:S07]  /*00c0*/  IMAD.WIDE R2, R0, 0x4, R2 ;  /* 0x0000000400027825 */ /* 0x001fce00078e0202 */
[----:B------:R-:W0:Y:S01]  /*00d0*/  LDC.64 R8, c[0x0][0x388] ;  /* 0x0000e200ff087b82 */ /* 0x000e220000000a00 */
[----:B-1----:R-:W4:Y:S01]  /*00e0*/  LDG.E R2, desc[UR4][R2.64] ;  /* 0x0000000402027981 */ /* 0x002f22000c1e1900 */
[----:B--2---:R-:W-:-:S06]  /*00f0*/  IMAD.WIDE R4, R0, 0x4, R4 ;  /* 0x0000000400047825 */ /* 0x004fcc00078e0204 */
[----:B------:R-:W1:Y:S01]  /*0100*/  LDC.64 R10, c[0x0][0x3a0] ;  /* 0x0000e800ff0a7b82 */ /* 0x000e620000000a00 */
[----:B------:R-:W4:Y:S01]  /*0110*/  LDG.E R5, desc[UR4][R4.64] ;  /* 0x0000000404057981 */ /* 0x000f22000c1e1900 */
[----:B---3--:R-:W-:-:S06]  /*0120*/  IMAD.WIDE R6, R0, 0x4, R6 ;  /* 0x0000000400067825 */ /* 0x008fcc00078e0206 */
[----:B------:R-:W2:Y:S01]  /*0130*/  LDC.64 R12, c[0x0][0x3a8] ;  /* 0x0000ea00ff0c7b82 */ /* 0x000ea20000000a00 */
[----:B0-----:R-:W-:-:S04]  /*0140*/  IMAD.WIDE R8, R0, 0x4, R8 ;  /* 0x0000000400087825 */ /* 0x001fc800078e0208 */
[----:B-1----:R-:W-:-:S04]  /*0150*/  IMAD.WIDE R10, R0, 0x4, R10 ;  /* 0x00000004000a7825 */ /* 0x002fc800078e020a */
[----:B----4-:R-:W-:Y:S02]  /*0160*/  FADD R15, R2, R5 ;  /* 0x00000005020f7221 */ /* 0x010fe40000000000 */
[----:B------:R-:W0:Y:S03]  /*0170*/  LDC.64 R2, c[0x0][0x3b8] ;  /* 0x0000ee00ff027b82 */ /* 0x000e260000000a00 */
[----:B------:R1:W-:Y:S04]  /*0180*/  STG.E desc[UR4][R6.64], R15 ;  /* 0x0000000f06007986 */ /* 0x0003e8000c101904 */
[----:B------:R-:W3:Y:S01]  /*0190*/  LDG.E R8, desc[UR4][R8.64] ;  /* 0x0000000408087981 */ /* 0x000ee2000c1e1900 */
[----:B------:R-:W4:Y:S03]  /*01a0*/  LDC.64 R4, c[0x0][0x390] ;  /* 0x0000e400ff047b82 */ /* 0x000f260000000a00 */
[----:B------:R-:W3:Y:S01]  /*01b0*/  LDG.E R11, desc[UR4][R10.64] ;  /* 0x000000040a0b7981 */ /* 0x000ee2000c1e1900 */
[----:B--2---:R-:W-:-:S04]  /*01c0*/  IMAD.WIDE R12, R0, 0x4, R12 ;  /* 0x00000004000c7825 */ /* 0x004fc800078e020c */
[----:B-1----:R-:W1:Y:S01]  /*01d0*/  LDC.64 R6, c[0x0][0x3c0] ;  /* 0x0000f000ff067b82 */ /* 0x002e620000000a00 */
[----:B0-----:R-:W-:-:S04]  /*01e0*/  IMAD.WIDE R2, R0, 0x4, R2 ;  /* 0x0000000400027825 */ /* 0x001fc800078e0202 */
[----:B----4-:R-:W-:-:S04]  /*01f0*/  IMAD.WIDE R4, R0, 0x4, R4 ;  /* 0x0000000400047825 */ /* 0x010fc800078e0204 */
[----:B---3--:R-:W-:-:S05]  /*0200*/  FADD R17, R8, R11 ;  /* 0x0000000b08117221 */ /* 0x008fca0000000000 */
[----:B------:R-:W-:Y:S04]  /*0210*/  STG.E desc[UR4][R2.64], R17 ;  /* 0x0000001102007986 */ /* 0x000fe8000c101904 */
[----:B------:R-:W2:Y:S04]  /*0220*/  LDG.E R4, desc[UR4][R4.64] ;  /* 0x0000000404047981 */ /* 0x000ea8000c1e1900 */
[----:B------:R-:W2:Y:S01]  /*0230*/  LDG.E R13, desc[UR4][R12.64] ;  /* 0x000000040c0d7981 */ /* 0x000ea2000c1e1900 */
[----:B-1----:R-:W-:-:S04]  /*0240*/  IMAD.WIDE R6, R0, 0x4, R6 ;  /* 0x0000000400067825 */ /* 0x002fc800078e0206 */
[----:B--2---:R-:W-:-:S05]  /*0250*/  FADD R9, R4, R13 ;  /* 0x0000000d04097221 */ /* 0x004fca0000000000 */
[----:B------:R-:W-:Y:S01]  /*0260*/  STG.E desc[UR4][R6.64], R9 ;  /* 0x0000000906007986 */ /* 0x000fe2000c101904 */
[----:B------:R-:W-:Y:S05]  /*0270*/  EXIT ;  /* 0x000000000000794d */ /* 0x000fea0003800000 */
.L_x_0:
[----:B------:R-:W-:-:S00]  /*0280*/  BRA `(.L_x_0) ;  /* 0xfffffffc00fc7947 */ /* 0x000fc0000383ffff */
[----:B------:R-:W-:-:S00]  /*0290*/  NOP ;  /* 0x0000000000007918 */ /* 0x000fc00000000000 */
        /* <DEDUP_REMOVED lines=14> */
.L_x_2:


//--------------------- .text._Z7add_aosPK4Vec3S1_PS_i --------------------------
	.section	.text._Z7add_aosPK4Vec3S1_PS_i,"ax",@progbits
	.align	128
        .global         _Z7add_aosPK4Vec3S1_PS_i
        .type           _Z7add_aosPK4Vec3S1_PS_i,@function
        .size           _Z7add_aosPK4Vec3S1_PS_i,(.L_x_3 - _Z7add_aosPK4Vec3S1_PS_i)
        .other          _Z7add_aosPK4Vec3S1_PS_i,@"STO_CUDA_ENTRY STV_DEFAULT"
_Z7add_aosPK4Vec3S1_PS_i:
.text._Z7add_aosPK4Vec3S1_PS_i:
        /* <DEDUP_REMOVED lines=12> */
[----:B0-----:R-:W-:-:S05]  /*00c0*/  IMAD.WIDE R2, R9, 0xc, R2 ;  /* 0x0000000c09027825 */ /* 0x001fca00078e0202 */
[----:B-1----:R-:W4:Y:S01]  /*00d0*/  LDG.E R0, desc[UR4][R2.64] ;  /* 0x0000000402007981 */ /* 0x002f22000c1e1900 */
[----:B--2---:R-:W-:-:S03]  /*00e0*/  IMAD.WIDE R4, R9, 0xc, R4 ;  /* 0x0000000c09047825 */ /* 0x004fc600078e0204 */
[----:B------:R-:W2:Y:S04]  /*00f0*/  LDG.E R8, desc[UR4][R2.64+0x4] ;  /* 0x0000040402087981 */ /* 0x000ea8000c1e1900 */
[----:B------:R-:W4:Y:S04]  /*0100*/  LDG.E R11, desc[UR4][R4.64] ;  /* 0x00000004040b7981 */ /* 0x000f28000c1e1900 */
[----:B------:R-:W5:Y:S04]  /*0110*/  LDG.E R10, desc[UR4][R2.64+0x8] ;  /* 0x00000804020a7981 */ /* 0x000f68000c1e1900 */
[----:B------:R-:W2:Y:S04]  /*0120*/  LDG.E R13, desc[UR4][R4.64+0x4] ;  /* 0x00000404040d7981 */ /* 0x000ea8000c1e1900 */
[----:B------:R-:W5:Y:S01]  /*0130*/  LDG.E R15, desc[UR4][R4.64+0x8] ;  /* 0x00000804040f7981 */ /* 0x000f62000c1e1900 */
[----:B---3--:R-:W-:-:S04]  /*0140*/  IMAD.WIDE R6, R9, 0xc, R6 ;  /* 0x0000000c09067825 */ /* 0x008fc800078e0206 */
[----:B----4-:R-:W-:Y:S01]  /*0150*/  FADD R11, R0, R11 ;  /* 0x0000000b000b7221 */ /* 0x010fe20000000000 */
[----:B--2---:R-:W-:Y:S01]  /*0160*/  FADD R13, R8, R13 ;  /* 0x0000000d080d7221 */ /* 0x004fe20000000000 */
[----:B-----5:R-:W-:-:S03]  /*0170*/  FADD R15, R10, R15 ;  /* 0x0000000f0a0f7221 */ /* 0x020fc60000000000 */
[----:B------:R-:W-:Y:S04]  /*0180*/  STG.E desc[UR4][R6.64], R11 ;  /* 0x0000000b06007986 */ /* 0x000fe8000c101904 */
[----:B------:R-:W-:Y:S04]  /*0190*/  STG.E desc[UR4][R6.64+0x4], R13 ;  /* 0x0000040d06007986 */ /* 0x000fe8000c101904 */
[----:B------:R-:W-:Y:S01]  /*01a0*/  STG.E desc[UR4][R6.64+0x8], R15 ;  /* 0x0000080f06007986 */ /* 0x000fe2000c101904 */
[----:B------:R-:W-:Y:S05]  /*01b0*/  EXIT ;  /* 0x000000000000794d */ /* 0x000fea0003800000 */
.L_x_1:
        /* <DEDUP_REMOVED lines=12> */
.L_x_3:


//--------------------- .nv.shared.reserved.0     --------------------------
	.section	.nv.shared.reserved.0,"aw",@nobits
	.weak		__nv_reservedSMEM_offset_0_alias
	.size		__nv_reservedSMEM_offset_0_alias, 0, 64
	.other		__nv_reservedSMEM_offset_0_alias,@"STO_CUDA_RESERVED_SHARED STV_DEFAULT"
__nv_reservedSMEM_offset_0_alias:
	.zero		0
	.zero		64


//--------------------- .nv.constant0._Z7add_soaPKfS0_S0_S0_S0_S0_PfS1_S1_i --------------------------
	.section	.nv.constant0._Z7add_soaPKfS0_S0_S0_S0_S0_PfS1_S1_i,"a",@progbits
	.sectionflags	@""
	.align	4
.nv.constant0._Z7add_soaPKfS0_S0_S0_S0_S0_PfS1_S1_i:
	.zero		972


//--------------------- .nv.constant0._Z7add_aosPK4Vec3S1_PS_i --------------------------
	.section	.nv.constant0._Z7add_aosPK4Vec3S1_PS_i,"a",@progbits
	.sectionflags	@""
	.align	4
.nv.constant0._Z7add_aosPK4Vec3S1_PS_i:
	.zero		924


//--------------------- SYMBOLS --------------------------

	.type		.nv.reservedSmem.offset0,@object
	.size		.nv.reservedSmem.offset0,0x4
